	.headerflags	@"EF_CUDA_TEXMODE_UNIFIED EF_CUDA_64BIT_ADDRESS EF_CUDA_ACCELERATORS EF_CUDA_SM90 EF_CUDA_VIRTUAL_SM(EF_CUDA_SM90)"
	.elftype	@"ET_EXEC"


//--------------------- .nv.info                  --------------------------
	.section	.nv.info,"",@"SHT_CUDA_INFO"
	.align	4


	//----- nvinfo : EIATTR_REGCOUNT
	.align		4
        /*0000*/ 	.byte	0x04, 0x2f
        /*0002*/ 	.short	(.L_1 - .L_0)
	.align		4
.L_0:
        /*0004*/ 	.word	index@(triton_poi_fused_clone_1)
        /*0008*/ 	.word	0x0000000a


	//----- nvinfo : EIATTR_MIN_STACK_SIZE
	.align		4
.L_1:
        /*000c*/ 	.byte	0x04, 0x12
        /*000e*/ 	.short	(.L_3 - .L_2)
	.align		4
.L_2:
        /*0010*/ 	.word	index@(triton_poi_fused_clone_1)
        /*0014*/ 	.word	0x00000000


	//----- nvinfo : EIATTR_FRAME_SIZE
	.align		4
.L_3:
        /*0018*/ 	.byte	0x04, 0x11
        /*001a*/ 	.short	(.L_5 - .L_4)
	.align		4
.L_4:
        /*001c*/ 	.word	index@(triton_poi_fused_clone_1)
        /*0020*/ 	.word	0x00000000


	//----- nvinfo : EIATTR_MIN_STACK_SIZE
	.align		4
.L_5:
        /*0024*/ 	.byte	0x04, 0x12
        /*0026*/ 	.short	(.L_7 - .L_6)
	.align		4
.L_6:
        /*0028*/ 	.word	index@(triton_poi_fused_clone_1)
        /*002c*/ 	.word	0x00000000
.L_7:


//--------------------- .nv.info.triton_poi_fused_clone_1 --------------------------
	.section	.nv.info.triton_poi_fused_clone_1,"",@"SHT_CUDA_INFO"
	.sectionflags	@""
	.align	4


	//----- nvinfo : EIATTR_CUDA_API_VERSION
	.align		4
        /*0000*/ 	.byte	0x04, 0x37
        /*0002*/ 	.short	(.L_9 - .L_8)
.L_8:
        /*0004*/ 	.word	0x0000007c


	//----- nvinfo : EIATTR_KPARAM_INFO
	.align		4
.L_9:
        /*0008*/ 	.byte	0x04, 0x17
        /*000a*/ 	.short	(.L_11 - .L_10)
.L_10:
        /*000c*/ 	.word	0x00000000
        /*0010*/ 	.short	0x0002
        /*0012*/ 	.short	0x0010
        /*0014*/ 	.byte	0x00, 0xf0, 0x11, 0x00


	//----- nvinfo : EIATTR_KPARAM_INFO
	.align		4
.L_11:
        /*0018*/ 	.byte	0x04, 0x17
        /*001a*/ 	.short	(.L_13 - .L_12)
.L_12:
        /*001c*/ 	.word	0x00000000
        /*0020*/ 	.short	0x0001
        /*0022*/ 	.short	0x0008
        /*0024*/ 	.byte	0x00, 0xf4, 0x21, 0x00


	//----- nvinfo : EIATTR_KPARAM_INFO
	.align		4
.L_13:
        /*0028*/ 	.byte	0x04, 0x17
        /*002a*/ 	.short	(.L_15 - .L_14)
.L_14:
        /*002c*/ 	.word	0x00000000
        /*0030*/ 	.short	0x0000
        /*0032*/ 	.short	0x0000
        /*0034*/ 	.byte	0x00, 0xf4, 0x21, 0x00


	//----- nvinfo : EIATTR_SPARSE_MMA_MASK
	.align		4
.L_15:
        /*0038*/ 	.byte	0x03, 0x50
        /*003a*/ 	.short	0x0000


	//----- nvinfo : EIATTR_MAXREG_COUNT
	.align		4
        /*003c*/ 	.byte	0x03, 0x1b
        /*003e*/ 	.short	0x00ff


	//----- nvinfo : EIATTR_EXIT_INSTR_OFFSETS
	.align		4
        /*0040*/ 	.byte	0x04, 0x1c
        /*0042*/ 	.short	(.L_17 - .L_16)


	//   ....[0]....
.L_16:
        /*0044*/ 	.word	0x000000d0


	//----- nvinfo : EIATTR_REQNTID
	.align		4
.L_17:
        /*0048*/ 	.byte	0x04, 0x10
        /*004a*/ 	.short	(.L_19 - .L_18)
.L_18:
        /*004c*/ 	.word	0x00000080
        /*0050*/ 	.word	0x00000001
        /*0054*/ 	.word	0x00000001


	//----- nvinfo : EIATTR_CBANK_PARAM_SIZE
	.align		4
.L_19:
        /*0058*/ 	.byte	0x03, 0x19
        /*005a*/ 	.short	0x0014


	//----- nvinfo : EIATTR_PARAM_CBANK
	.align		4
        /*005c*/ 	.byte	0x04, 0x0a
        /*005e*/ 	.short	(.L_21 - .L_20)
	.align		4
.L_20:
        /*0060*/ 	.word	index@(.nv.constant0.triton_poi_fused_clone_1)
        /*0064*/ 	.short	0x0210
        /*0066*/ 	.short	0x0014


	//----- nvinfo : EIATTR_SW_WAR
	.align		4
.L_21:
        /*0068*/ 	.byte	0x04, 0x36
        /*006a*/ 	.short	(.L_23 - .L_22)
.L_22:
        /*006c*/ 	.word	0x00000008
.L_23:


//--------------------- .nv.callgraph             --------------------------
	.section	.nv.callgraph,"",@"SHT_CUDA_CALLGRAPH"
	.align	4
	.sectionentsize	8
	.align		4
        /*0000*/ 	.word	0x00000000
	.align		4
        /*0004*/ 	.word	0xffffffff
	.align		4
        /*0008*/ 	.word	0x00000000
	.align		4
        /*000c*/ 	.word	0xfffffffe
	.align		4
        /*0010*/ 	.word	0x00000000
	.align		4
        /*0014*/ 	.word	0xfffffffd
	.align		4
        /*0018*/ 	.word	0x00000000
	.align		4
        /*001c*/ 	.word	0xfffffffc


//--------------------- .text.triton_poi_fused_clone_1 --------------------------
	.section	.text.triton_poi_fused_clone_1,"ax",@progbits
	.align	128
        .global         triton_poi_fused_clone_1
        .type           triton_poi_fused_clone_1,@function
        .size           triton_poi_fused_clone_1,(.L_x_1 - triton_poi_fused_clone_1)
        .other          triton_poi_fused_clone_1,@"STO_CUDA_ENTRY STV_DEFAULT"
triton_poi_fused_clone_1:
.text.triton_poi_fused_clone_1:
[----:B------:R-:W-:Y:S01]  /*0000*/  LDC R1, c[0x0][0x28] ;  /* 0x00000a00ff017b82 */ /* 0x000fe20000000800 */
[----:B------:R-:W1:Y:S07]  /*0010*/  S2R R0, SR_TID.X ;  /* 0x0000000000007919 */ /* 0x000e6e0000002100 */
[----:B------:R-:W2:Y:S01]  /*0020*/  LDC.64 R2, c[0x0][0x210] ;  /* 0x00008400ff027b82 */ /* 0x000ea20000000a00 */
[----:B------:R-:W-:Y:S01]  /*0030*/  ULDC.64 UR4, c[0x0][0x208] ;  /* 0x0000820000047ab9 */ /* 0x000fe20000000a00 */
[----:B------:R-:W3:Y:S06]  /*0040*/  S2R R7, SR_CTAID.X ;  /* 0x0000000000077919 */ /* 0x000eec0000002500 */
[----:B------:R-:W4:Y:S01]  /*0050*/  LDC.64 R4, c[0x0][0x218] ;  /* 0x00008600ff047b82 */ /* 0x000f220000000a00 */
[----:B-1----:R-:W-:-:S04]  /*0060*/  SHF.L.U32 R0, R0, 0x1, RZ ;  /* 0x0000000100007819 */ /* 0x002fc800000006ff */
[----:B------:R-:W-:-:S04]  /*0070*/  LOP3.LUT R0, R0, 0xfe, RZ, 0xc0, !PT ;  /* 0x000000fe00007812 */ /* 0x000fc800078ec0ff */
[----:B---3--:R-:W-:-:S05]  /*0080*/  LEA R7, R7, R0, 0x8 ;  /* 0x0000000007077211 */ /* 0x008fca00078e40ff */
[----:B--2---:R-:W-:-:S06]  /*0090*/  IMAD.WIDE R2, R7, 0x4, R2 ;  /* 0x0000000407027825 */ /* 0x004fcc00078e0202 */
[----:B------:R-:W2:Y:S01]  /*00a0*/  LDG.E.64 R2, desc[UR4][R2.64] ;  /* 0x0000000402027981 */ /* 0x000ea2000c1e1b00 */
[----:B----4-:R-:W-:-:S05]  /*00b0*/  IMAD.WIDE R4, R7, 0x4, R4 ;  /* 0x0000000407047825 */ /* 0x010fca00078e0204 */
[----:B--2---:R-:W-:Y:S01]  /*00c0*/  STG.E.64 desc[UR4][R4.64], R2 ;  /* 0x0000000204007986 */ /* 0x004fe2000c101b04 */
[----:B------:R-:W-:Y:S05]  /*00d0*/  EXIT ;  /* 0x000000000000794d */ /* 0x000fea0003800000 */
.L_x_0:
[----:B------:R-:W-:-:S00]  /*00e0*/  BRA `(.L_x_0) ;  /* 0xfffffffc00fc7947 */ /* 0x000fc0000383ffff */
[----:B------:R-:W-:-:S00]  /*00f0*/  NOP ;  /* 0x0000000000007918 */ /* 0x000fc00000000000 */
        /* <DEDUP_REMOVED lines=8> */
.L_x_1:


//--------------------- .nv.constant0.triton_poi_fused_clone_1 --------------------------
	.section	.nv.constant0.triton_poi_fused_clone_1,"a",@progbits
	.sectionflags	@""
	.align	4
.nv.constant0.triton_poi_fused_clone_1:
	.zero		548
